//
// Generated by NVIDIA NVVM Compiler
//
// Compiler Build ID: CL-36424714
// Cuda compilation tools, release 13.0, V13.0.88
// Based on NVVM 20.0.0
//

.version 9.0
.target sm_100
.address_size 64

	// .globl	_Z21solve_quadratic_batchPKfS0_S0_PfS1_Pii

.visible .entry _Z21solve_quadratic_batchPKfS0_S0_PfS1_Pii(
	.param .u64 .ptr .align 1 _Z21solve_quadratic_batchPKfS0_S0_PfS1_Pii_param_0,
	.param .u64 .ptr .align 1 _Z21solve_quadratic_batchPKfS0_S0_PfS1_Pii_param_1,
	.param .u64 .ptr .align 1 _Z21solve_quadratic_batchPKfS0_S0_PfS1_Pii_param_2,
	.param .u64 .ptr .align 1 _Z21solve_quadratic_batchPKfS0_S0_PfS1_Pii_param_3,
	.param .u64 .ptr .align 1 _Z21solve_quadratic_batchPKfS0_S0_PfS1_Pii_param_4,
	.param .u64 .ptr .align 1 _Z21solve_quadratic_batchPKfS0_S0_PfS1_Pii_param_5,
	.param .u32 _Z21solve_quadratic_batchPKfS0_S0_PfS1_Pii_param_6
)
{
	.reg .pred 	%p<8>;
	.reg .b32 	%r<14>;
	.reg .b32 	%f<19>;
	.reg .b64 	%rd<32>;

	ld.param.u64 	%rd12, [_Z21solve_quadratic_batchPKfS0_S0_PfS1_Pii_param_0];
	ld.param.u64 	%rd13, [_Z21solve_quadratic_batchPKfS0_S0_PfS1_Pii_param_1];
	ld.param.u64 	%rd14, [_Z21solve_quadratic_batchPKfS0_S0_PfS1_Pii_param_2];
	ld.param.u64 	%rd17, [_Z21solve_quadratic_batchPKfS0_S0_PfS1_Pii_param_3];
	ld.param.u64 	%rd15, [_Z21solve_quadratic_batchPKfS0_S0_PfS1_Pii_param_4];
	ld.param.u64 	%rd16, [_Z21solve_quadratic_batchPKfS0_S0_PfS1_Pii_param_5];
	ld.param.s32 	%rd3, [_Z21solve_quadratic_batchPKfS0_S0_PfS1_Pii_param_6];
	cvta.to.global.u64 	%rd1, %rd17;
	mov.u32 	%r4, %ctaid.x;
	mov.u32 	%r5, %ntid.x;
	mov.u32 	%r6, %tid.x;
	mad.lo.s32 	%r7, %r4, %r5, %r6;
	cvt.u64.u32 	%rd31, %r7;
	mov.u32 	%r8, %nctaid.x;
	mul.lo.s32 	%r1, %r5, %r8;
	setp.ge.u64 	%p1, %rd31, %rd3;
	@%p1 bra 	$L__BB0_11;
	cvt.u64.u32 	%rd4, %r1;
	cvta.to.global.u64 	%rd5, %rd12;
	cvta.to.global.u64 	%rd6, %rd13;
	cvta.to.global.u64 	%rd7, %rd14;
	cvta.to.global.u64 	%rd8, %rd16;
	cvta.to.global.u64 	%rd9, %rd15;
$L__BB0_2:
	shl.b64 	%rd18, %rd31, 2;
	add.s64 	%rd19, %rd5, %rd18;
	ld.global.f32 	%f1, [%rd19];
	add.s64 	%rd20, %rd6, %rd18;
	ld.global.f32 	%f2, [%rd20];
	add.s64 	%rd21, %rd7, %rd18;
	ld.global.f32 	%f3, [%rd21];
	setp.neu.f32 	%p2, %f1, 0f00000000;
	@%p2 bra 	$L__BB0_6;
	setp.neu.f32 	%p5, %f2, 0f00000000;
	@%p5 bra 	$L__BB0_5;
	setp.eq.f32 	%p6, %f3, 0f00000000;
	selp.b32 	%r13, 3, 4, %p6;
	bra.uni 	$L__BB0_10;
$L__BB0_5:
	neg.f32 	%f17, %f3;
	div.rn.f32 	%f18, %f17, %f2;
	add.s64 	%rd28, %rd1, %rd18;
	st.global.f32 	[%rd28], %f18;
	mov.b32 	%r13, 1;
	bra.uni 	$L__BB0_10;
$L__BB0_6:
	mul.f32 	%f5, %f1, 0fC0800000;
	mul.f32 	%f6, %f5, %f3;
	fma.rn.f32 	%f4, %f2, %f2, %f6;
	setp.leu.f32 	%p3, %f4, 0f00000000;
	@%p3 bra 	$L__BB0_8;
	sqrt.rn.f32 	%f10, %f4;
	sub.f32 	%f11, %f10, %f2;
	add.f32 	%f12, %f1, %f1;
	div.rn.f32 	%f13, %f11, %f12;
	add.s64 	%rd25, %rd1, %rd18;
	st.global.f32 	[%rd25], %f13;
	neg.f32 	%f14, %f2;
	sub.f32 	%f15, %f14, %f10;
	div.rn.f32 	%f16, %f15, %f12;
	add.s64 	%rd26, %rd9, %rd18;
	st.global.f32 	[%rd26], %f16;
	mov.b32 	%r13, 0;
	bra.uni 	$L__BB0_10;
$L__BB0_8:
	setp.lt.f32 	%p4, %f4, 0f00000000;
	mov.b32 	%r13, 2;
	@%p4 bra 	$L__BB0_10;
	neg.f32 	%f7, %f2;
	add.f32 	%f8, %f1, %f1;
	div.rn.f32 	%f9, %f7, %f8;
	add.s64 	%rd23, %rd1, %rd18;
	st.global.f32 	[%rd23], %f9;
	mov.b32 	%r13, 1;
$L__BB0_10:
	add.s64 	%rd30, %rd8, %rd18;
	st.global.u32 	[%rd30], %r13;
	add.s64 	%rd31, %rd31, %rd4;
	setp.lt.u64 	%p7, %rd31, %rd3;
	@%p7 bra 	$L__BB0_2;
$L__BB0_11:
	ret;

}


// ===== COMPILED SASS (sm_100) =====

	.target	sm_100

	.elftype	@"ET_EXEC"


//--------------------- .note.nv.tkinfo           --------------------------
	.section	.note.nv.tkinfo,"",@"SHT_NOTE"
	.sectionflags	@"SHF_NOTE_NV_TKINFO"
	.tkinfo
        /*0018*/ 	.word	0x00000002
        /*0030*/ 	.string	""
        /*0030*/ 	.string	"ptxas"
        /*0030*/ 	.string	"Cuda compilation tools, release 13.0, V13.0.88"
        /*0030*/ 	.string	"Build cuda_13.0.r13.0/compiler.36424714_0"
        /*0030*/ 	.string	"-arch sm_100 -m 64 "



//--------------------- .note.nv.cuinfo           --------------------------
	.section	.note.nv.cuinfo,"",@"SHT_NOTE"
	.sectionflags	@"SHF_NOTE_NV_CUINFO"
        /*0018*/ 	.short	0x0002
        /*001a*/ 	.short	0x0064
        /*001c*/ 	.short	0x0082
	.zero		2


//--------------------- .nv.info                  --------------------------
	.section	.nv.info,"",@"SHT_CUDA_INFO"
	.align	4


	//----- nvinfo : EIATTR_REGCOUNT
	.align		4
        /*0000*/ 	.byte	0x04, 0x2f
        /*0002*/ 	.short	(.L_1 - .L_0)
	.align		4
.L_0:
        /*0004*/ 	.word	index@(_Z21solve_quadratic_batchPKfS0_S0_PfS1_Pii)
        /*0008*/ 	.word	0x00000015


	//----- nvinfo : EIATTR_FRAME_SIZE
	.align		4
.L_1:
        /*000c*/ 	.byte	0x04, 0x11
        /*000e*/ 	.short	(.L_3 - .L_2)
	.align		4
.L_2:
        /*0010*/ 	.word	index@($__internal_1_$__cuda_sm3x_div_rn_noftz_f32_slowpath)
        /*0014*/ 	.word	0x00000000


	//----- nvinfo : EIATTR_FRAME_SIZE
	.align		4
.L_3:
        /*0018*/ 	.byte	0x04, 0x11
        /*001a*/ 	.short	(.L_5 - .L_4)
	.align		4
.L_4:
        /*001c*/ 	.word	index@($__internal_0_$__cuda_sm20_sqrt_rn_f32_slowpath)
        /*0020*/ 	.word	0x00000000


	//----- nvinfo : EIATTR_FRAME_SIZE
	.align		4
.L_5:
        /*0024*/ 	.byte	0x04, 0x11
        /*0026*/ 	.short	(.L_7 - .L_6)
	.align		4
.L_6:
        /*0028*/ 	.word	index@(_Z21solve_quadratic_batchPKfS0_S0_PfS1_Pii)
        /*002c*/ 	.word	0x00000000


	//----- nvinfo : EIATTR_MIN_STACK_SIZE
	.align		4
.L_7:
        /*0030*/ 	.byte	0x04, 0x12
        /*0032*/ 	.short	(.L_9 - .L_8)
	.align		4
.L_8:
        /*0034*/ 	.word	index@(_Z21solve_quadratic_batchPKfS0_S0_PfS1_Pii)
        /*0038*/ 	.word	0x00000000
.L_9:


//--------------------- .nv.compat                --------------------------
	.section	.nv.compat,"",@"SHT_CUDA_COMPAT_INFO"
	.align	4
        /*0000*/ 	.byte	0x02, 0x09, 0x00, 0x00, 0x02, 0x02, 0x01, 0x00, 0x02, 0x05, 0x05, 0x00, 0x03, 0x07, 0x01, 0x01
        /*0010*/ 	.byte	0x02, 0x03, 0x00, 0x00, 0x02, 0x06, 0x01, 0x00, 0x04, 0x0b, 0x08, 0x00, 0x01, 0x00, 0x00, 0x00
        /*0020*/ 	.byte	0x00, 0x00, 0x00, 0x00


//--------------------- .nv.info._Z21solve_quadratic_batchPKfS0_S0_PfS1_Pii --------------------------
	.section	.nv.info._Z21solve_quadratic_batchPKfS0_S0_PfS1_Pii,"",@"SHT_CUDA_INFO"
	.sectionflags	@""
	.align	4


	//----- nvinfo : EIATTR_CUDA_API_VERSION
	.align		4
        /*0000*/ 	.byte	0x04, 0x37
        /*0002*/ 	.short	(.L_11 - .L_10)
.L_10:
        /*0004*/ 	.word	0x00000082


	//----- nvinfo : EIATTR_KPARAM_INFO
	.align		4
.L_11:
        /*0008*/ 	.byte	0x04, 0x17
        /*000a*/ 	.short	(.L_13 - .L_12)
.L_12:
        /*000c*/ 	.word	0x00000000
        /*0010*/ 	.short	0x0006
        /*0012*/ 	.short	0x0030
        /*0014*/ 	.byte	0x00, 0xf0, 0x11, 0x00


	//----- nvinfo : EIATTR_KPARAM_INFO
	.align		4
.L_13:
        /*0018*/ 	.byte	0x04, 0x17
        /*001a*/ 	.short	(.L_15 - .L_14)
.L_14:
        /*001c*/ 	.word	0x00000000
        /*0020*/ 	.short	0x0005
        /*0022*/ 	.short	0x0028
        /*0024*/ 	.byte	0x00, 0xf5, 0x21, 0x00


	//----- nvinfo : EIATTR_KPARAM_INFO
	.align		4
.L_15:
        /*0028*/ 	.byte	0x04, 0x17
        /*002a*/ 	.short	(.L_17 - .L_16)
.L_16:
        /*002c*/ 	.word	0x00000000
        /*0030*/ 	.short	0x0004
        /*0032*/ 	.short	0x0020
        /*0034*/ 	.byte	0x00, 0xf5, 0x21, 0x00


	//----- nvinfo : EIATTR_KPARAM_INFO
	.align		4
.L_17:
        /*0038*/ 	.byte	0x04, 0x17
        /*003a*/ 	.short	(.L_19 - .L_18)
.L_18:
        /*003c*/ 	.word	0x00000000
        /*0040*/ 	.short	0x0003
        /*0042*/ 	.short	0x0018
        /*0044*/ 	.byte	0x00, 0xf5, 0x21, 0x00


	//----- nvinfo : EIATTR_KPARAM_INFO
	.align		4
.L_19:
        /*0048*/ 	.byte	0x04, 0x17
        /*004a*/ 	.short	(.L_21 - .L_20)
.L_20:
        /*004c*/ 	.word	0x00000000
        /*0050*/ 	.short	0x0002
        /*0052*/ 	.short	0x0010
        /*0054*/ 	.byte	0x00, 0xf5, 0x21, 0x00


	//----- nvinfo : EIATTR_KPARAM_INFO
	.align		4
.L_21:
        /*0058*/ 	.byte	0x04, 0x17
        /*005a*/ 	.short	(.L_23 - .L_22)
.L_22:
        /*005c*/ 	.word	0x00000000
        /*0060*/ 	.short	0x0001
        /*0062*/ 	.short	0x0008
        /*0064*/ 	.byte	0x00, 0xf5, 0x21, 0x00


	//----- nvinfo : EIATTR_KPARAM_INFO
	.align		4
.L_23:
        /*0068*/ 	.byte	0x04, 0x17
        /*006a*/ 	.short	(.L_25 - .L_24)
.L_24:
        /*006c*/ 	.word	0x00000000
        /*0070*/ 	.short	0x0000
        /*0072*/ 	.short	0x0000
        /*0074*/ 	.byte	0x00, 0xf5, 0x21, 0x00


	//----- nvinfo : EIATTR_SPARSE_MMA_MASK
	.align		4
.L_25:
        /*0078*/ 	.byte	0x03, 0x50
        /*007a*/ 	.short	0x0000


	//----- nvinfo : EIATTR_MAXREG_COUNT
	.align		4
        /*007c*/ 	.byte	0x03, 0x1b
        /*007e*/ 	.short	0x00ff


	//----- nvinfo : EIATTR_MERCURY_ISA_VERSION
	.align		4
        /*0080*/ 	.byte	0x03, 0x5f
        /*0082*/ 	.short	0x0101


	//----- nvinfo : EIATTR_VRC_CTA_INIT_COUNT
	.align		4
        /*0084*/ 	.byte	0x02, 0x4a
	.zero		1
	.zero		1


	//----- nvinfo : EIATTR_EXIT_INSTR_OFFSETS
	.align		4
        /*0088*/ 	.byte	0x04, 0x1c
        /*008a*/ 	.short	(.L_27 - .L_26)


	//   ....[0]....
.L_26:
        /*008c*/ 	.word	0x000000b0


	//   ....[1]....
        /*0090*/ 	.word	0x00000950


	//----- nvinfo : EIATTR_CRS_STACK_SIZE
	.align		4
.L_27:
        /*0094*/ 	.byte	0x04, 0x1e
        /*0096*/ 	.short	(.L_29 - .L_28)
.L_28:
        /*0098*/ 	.word	0x00000000


	//----- nvinfo : EIATTR_CBANK_PARAM_SIZE
	.align		4
.L_29:
        /*009c*/ 	.byte	0x03, 0x19
        /*009e*/ 	.short	0x0034


	//----- nvinfo : EIATTR_PARAM_CBANK
	.align		4
        /*00a0*/ 	.byte	0x04, 0x0a
        /*00a2*/ 	.short	(.L_31 - .L_30)
	.align		4
.L_30:
        /*00a4*/ 	.word	index@(.nv.constant0._Z21solve_quadratic_batchPKfS0_S0_PfS1_Pii)
        /*00a8*/ 	.short	0x0380
        /*00aa*/ 	.short	0x0034


	//----- nvinfo : EIATTR_SW_WAR
	.align		4
.L_31:
        /*00ac*/ 	.byte	0x04, 0x36
        /*00ae*/ 	.short	(.L_33 - .L_32)
.L_32:
        /*00b0*/ 	.word	0x00000008
.L_33:


//--------------------- .nv.callgraph             --------------------------
	.section	.nv.callgraph,"",@"SHT_CUDA_CALLGRAPH"
	.align	4
	.sectionentsize	8
	.align		4
        /*0000*/ 	.word	0x00000000
	.align		4
        /*0004*/ 	.word	0xffffffff
	.align		4
        /*0008*/ 	.word	0x00000000
	.align		4
        /*000c*/ 	.word	0xfffffffe
	.align		4
        /*0010*/ 	.word	0x00000000
	.align		4
        /*0014*/ 	.word	0xfffffffd
	.align		4
        /*0018*/ 	.word	0x00000000
	.align		4
        /*001c*/ 	.word	0xfffffffc


//--------------------- .text._Z21solve_quadratic_batchPKfS0_S0_PfS1_Pii --------------------------
	.section	.text._Z21solve_quadratic_batchPKfS0_S0_PfS1_Pii,"ax",@progbits
	.align	128
        .global         _Z21solve_quadratic_batchPKfS0_S0_PfS1_Pii
        .type           _Z21solve_quadratic_batchPKfS0_S0_PfS1_Pii,@function
        .size           _Z21solve_quadratic_batchPKfS0_S0_PfS1_Pii,(.L_x_31 - _Z21solve_quadratic_batchPKfS0_S0_PfS1_Pii)
        .other          _Z21solve_quadratic_batchPKfS0_S0_PfS1_Pii,@"STO_CUDA_ENTRY STV_DEFAULT"
_Z21solve_quadratic_batchPKfS0_S0_PfS1_Pii:
.text._Z21solve_quadratic_batchPKfS0_S0_PfS1_Pii:
[----:B------:R-:W-:Y:S01]  /*0000*/  LDC R1, c[0x0][0x37c] ;  /* 0x0000df00ff017b82 */ /* 0x000fe20000000800 */
[----:B------:R-:W0:Y:S07]  /*0010*/  S2R R5, SR_TID.X ;  /* 0x0000000000057919 */ /* 0x000e2e0000002100 */
[----:B------:R-:W0:Y:S01]  /*0020*/  S2UR UR4, SR_CTAID.X ;  /* 0x00000000000479c3 */ /* 0x000e220000002500 */
[----:B------:R-:W1:Y:S07]  /*0030*/  LDCU UR7, c[0x0][0x3b0] ;  /* 0x00007600ff0777ac */ /* 0x000e6e0008000800 */
[----:B------:R-:W0:Y:S01]  /*0040*/  LDC R4, c[0x0][0x360] ;  /* 0x0000d800ff047b82 */ /* 0x000e220000000800 */
[----:B------:R-:W2:Y:S01]  /*0050*/  LDCU UR5, c[0x0][0x370] ;  /* 0x00006e00ff0577ac */ /* 0x000ea20008000800 */
[----:B-1----:R-:W-:Y:S01]  /*0060*/  USHF.R.S32.HI UR6, URZ, 0x1f, UR7 ;  /* 0x0000001fff067899 */ /* 0x002fe20008011407 */
[----:B0-----:R-:W-:-:S02]  /*0070*/  IMAD R5, R4, UR4, R5 ;  /* 0x0000000404057c24 */ /* 0x001fc4000f8e0205 */
[----:B--2---:R-:W-:-:S03]  /*0080*/  IMAD R4, R4, UR5, RZ ;  /* 0x0000000504047c24 */ /* 0x004fc6000f8e02ff */
[----:B------:R-:W-:-:S04]  /*0090*/  ISETP.GE.U32.AND P0, PT, R5, UR7, PT ;  /* 0x0000000705007c0c */ /* 0x000fc8000bf06070 */
[----:B------:R-:W-:-:S13]  /*00a0*/  ISETP.GE.U32.AND.EX P0, PT, RZ, UR6, PT, P0 ;  /* 0x00000006ff007c0c */ /* 0x000fda000bf06100 */
[----:B------:R-:W-:Y:S05]  /*00b0*/  @P0 EXIT ;  /* 0x000000000000094d */ /* 0x000fea0003800000 */
[----:B------:R-:W-:Y:S01]  /*00c0*/  BSSY.RECONVERGENT B1, `(.L_x_0) ;  /* 0x0000088000017945 */ /* 0x000fe20003800200 */
[----:B------:R-:W-:Y:S01]  /*00d0*/  IMAD.MOV.U32 R6, RZ, RZ, RZ ;  /* 0x000000ffff067224 */ /* 0x000fe200078e00ff */
[----:B------:R-:W0:Y:S01]  /*00e0*/  LDCU.64 UR4, c[0x0][0x358] ;  /* 0x00006b00ff0477ac */ /* 0x000e220008000a00 */
[----:B------:R-:W1:Y:S01]  /*00f0*/  LDCU UR7, c[0x0][0x3b0] ;  /* 0x00007600ff0777ac */ /* 0x000e620008000800 */
[----:B------:R-:W2:Y:S01]  /*0100*/  LDCU.64 UR14, c[0x0][0x398] ;  /* 0x00007300ff0e77ac */ /* 0x000ea20008000a00 */
[----:B------:R-:W3:Y:S01]  /*0110*/  LDCU.64 UR12, c[0x0][0x390] ;  /* 0x00007200ff0c77ac */ /* 0x000ee20008000a00 */
[----:B------:R-:W4:Y:S01]  /*0120*/  LDCU.64 UR16, c[0x0][0x3a0] ;  /* 0x00007400ff1077ac */ /* 0x000f220008000a00 */
[----:B------:R-:W0:Y:S01]  /*0130*/  LDCU.64 UR18, c[0x0][0x3a8] ;  /* 0x00007500ff1277ac */ /* 0x000e220008000a00 */
[----:B------:R-:W0:Y:S02]  /*0140*/  LDCU.128 UR8, c[0x0][0x380] ;  /* 0x00007000ff0877ac */ /* 0x000e240008000c00 */
.L_x_16:
[C---:B------:R-:W-:Y:S01]  /*0150*/  IMAD.SHL.U32 R7, R5.reuse, 0x4, RZ ;  /* 0x0000000405077824 */ /* 0x040fe200078e00ff */
[----:B------:R-:W-:-:S04]  /*0160*/  SHF.L.U64.HI R12, R5, 0x2, R6 ;  /* 0x00000002050c7819 */ /* 0x000fc80000010206 */
[----:B0-----:R-:W-:-:S04]  /*0170*/  IADD3 R8, P0, PT, R7, UR8, RZ ;  /* 0x0000000807087c10 */ /* 0x001fc8000ff1e0ff */
[----:B------:R-:W-:-:S05]  /*0180*/  IADD3.X R9, PT, PT, R12, UR9, RZ, P0, !PT ;  /* 0x000000090c097c10 */ /* 0x000fca00087fe4ff */
[----:B------:R-:W2:Y:S01]  /*0190*/  LDG.E R8, desc[UR4][R8.64] ;  /* 0x0000000408087981 */ /* 0x000ea2000c1e1900 */
[C---:B---3--:R-:W-:Y:S02]  /*01a0*/  IADD3 R2, P1, PT, R7.reuse, UR12, RZ ;  /* 0x0000000c07027c10 */ /* 0x048fe4000ff3e0ff */
[----:B------:R-:W-:Y:S02]  /*01b0*/  IADD3 R10, P0, PT, R7, UR10, RZ ;  /* 0x0000000a070a7c10 */ /* 0x000fe4000ff1e0ff */
[C---:B------:R-:W-:Y:S02]  /*01c0*/  IADD3.X R3, PT, PT, R12.reuse, UR13, RZ, P1, !PT ;  /* 0x0000000d0c037c10 */ /* 0x040fe40008ffe4ff */
[----:B------:R-:W-:-:S04]  /*01d0*/  IADD3.X R11, PT, PT, R12, UR11, RZ, P0, !PT ;  /* 0x0000000b0c0b7c10 */ /* 0x000fc800087fe4ff */
[----:B------:R0:W5:Y:S04]  /*01e0*/  LDG.E R3, desc[UR4][R2.64] ;  /* 0x0000000402037981 */ /* 0x000168000c1e1900 */
[----:B------:R0:W5:Y:S01]  /*01f0*/  LDG.E R0, desc[UR4][R10.64] ;  /* 0x000000040a007981 */ /* 0x000162000c1e1900 */
[----:B------:R-:W-:Y:S01]  /*0200*/  IADD3 R5, P0, PT, R4, R5, RZ ;  /* 0x0000000504057210 */ /* 0x000fe20007f1e0ff */
[----:B------:R-:W-:Y:S04]  /*0210*/  BSSY.RECONVERGENT B0, `(.L_x_1) ;  /* 0x000006e000007945 */ /* 0x000fe80003800200 */
[----:B------:R-:W-:Y:S01]  /*0220*/  IMAD.X R6, RZ, RZ, R6, P0 ;  /* 0x000000ffff067224 */ /* 0x000fe200000e0606 */
[----:B-1----:R-:W-:-:S04]  /*0230*/  ISETP.GE.U32.AND P0, PT, R5, UR7, PT ;  /* 0x0000000705007c0c */ /* 0x002fc8000bf06070 */
[----:B------:R-:W-:Y:S02]  /*0240*/  ISETP.GE.U32.AND.EX P0, PT, R6, UR6, PT, P0 ;  /* 0x0000000606007c0c */ /* 0x000fe4000bf06100 */
[----:B--2---:R-:W-:-:S13]  /*0250*/  FSETP.NEU.AND P1, PT, R8, RZ, PT ;  /* 0x000000ff0800720b */ /* 0x004fda0003f2d000 */
[----:B0-----:R-:W-:Y:S05]  /*0260*/  @P1 BRA `(.L_x_2) ;  /* 0x0000000000641947 */ /* 0x001fea0003800000 */
[----:B-----5:R-:W-:-:S13]  /*0270*/  FSETP.NEU.AND P1, PT, R0, RZ, PT ;  /* 0x000000ff0000720b */ /* 0x020fda0003f2d000 */
[----:B------:R-:W-:Y:S01]  /*0280*/  @!P1 IMAD.MOV.U32 R9, RZ, RZ, 0x3 ;  /* 0x00000003ff099424 */ /* 0x000fe200078e00ff */
[----:B------:R-:W-:-:S04]  /*0290*/  @!P1 FSETP.NEU.AND P2, PT, R3, RZ, PT ;  /* 0x000000ff0300920b */ /* 0x000fc80003f4d000 */
[----:B------:R-:W-:Y:S01]  /*02a0*/  @!P1 SEL R9, R9, 0x4, !P2 ;  /* 0x0000000409099807 */ /* 0x000fe20005000000 */
[----:B------:R-:W-:Y:S08]  /*02b0*/  @!P1 BRA `(.L_x_3) ;  /* 0x00000004008c9947 */ /* 0x000ff00003800000 */
[----:B------:R-:W0:Y:S01]  /*02c0*/  MUFU.RCP R9, R0 ;  /* 0x0000000000097308 */ /* 0x000e220000001000 */
[----:B------:R-:W-:Y:S07]  /*02d0*/  BSSY.RECONVERGENT B2, `(.L_x_4) ;  /* 0x000000d000027945 */ /* 0x000fee0003800200 */
[----:B------:R-:W1:Y:S01]  /*02e0*/  FCHK P1, -R3, R0 ;  /* 0x0000000003007302 */ /* 0x000e620000020100 */
[----:B0-----:R-:W-:-:S04]  /*02f0*/  FFMA R2, -R0, R9, 1 ;  /* 0x3f80000000027423 */ /* 0x001fc80000000109 */
[----:B------:R-:W-:-:S04]  /*0300*/  FFMA R2, R9, R2, R9 ;  /* 0x0000000209027223 */ /* 0x000fc80000000009 */
[----:B------:R-:W-:-:S04]  /*0310*/  FFMA R9, -R3, R2, RZ ;  /* 0x0000000203097223 */ /* 0x000fc800000001ff */
[----:B------:R-:W-:-:S04]  /*0320*/  FFMA R8, -R0, R9, -R3 ;  /* 0x0000000900087223 */ /* 0x000fc80000000903 */
[----:B------:R-:W-:Y:S01]  /*0330*/  FFMA R11, R2, R8, R9 ;  /* 0x00000008020b7223 */ /* 0x000fe20000000009 */
[----:B-1----:R-:W-:Y:S06]  /*0340*/  @!P1 BRA `(.L_x_5) ;  /* 0x0000000000149947 */ /* 0x002fec0003800000 */
[----:B------:R-:W-:Y:S01]  /*0350*/  FADD R2, -R3, -RZ ;  /* 0x800000ff03027221 */ /* 0x000fe20000000100 */
[----:B------:R-:W-:Y:S01]  /*0360*/  IMAD.MOV.U32 R3, RZ, RZ, R0 ;  /* 0x000000ffff037224 */ /* 0x000fe200078e0000 */
[----:B------:R-:W-:-:S07]  /*0370*/  MOV R8, 0x390 ;  /* 0x0000039000087802 */ /* 0x000fce0000000f00 */
[----:B----4-:R-:W-:Y:S05]  /*0380*/  CALL.REL.NOINC `($__internal_1_$__cuda_sm3x_div_rn_noftz_f32_slowpath) ;  /* 0x0000000400d07944 */ /* 0x010fea0003c00000 */
[----:B------:R-:W-:-:S07]  /*0390*/  MOV R11, R2 ;  /* 0x00000002000b7202 */ /* 0x000fce0000000f00 */
.L_x_5:
[----:B----4-:R-:W-:Y:S05]  /*03a0*/  BSYNC.RECONVERGENT B2 ;  /* 0x0000000000027941 */ /* 0x010fea0003800200 */
.L_x_4:
[----:B------:R-:W-:Y:S01]  /*03b0*/  IADD3 R2, P1, PT, R7, UR14, RZ ;  /* 0x0000000e07027c10 */ /* 0x000fe2000ff3e0ff */
[----:B------:R-:W-:-:S03]  /*03c0*/  IMAD.MOV.U32 R9, RZ, RZ, 0x1 ;  /* 0x00000001ff097424 */ /* 0x000fc600078e00ff */
[----:B------:R-:W-:-:S05]  /*03d0*/  IADD3.X R3, PT, PT, R12, UR15, RZ, P1, !PT ;  /* 0x0000000f0c037c10 */ /* 0x000fca0008ffe4ff */
[----:B------:R2:W-:Y:S01]  /*03e0*/  STG.E desc[UR4][R2.64], R11 ;  /* 0x0000000b02007986 */ /* 0x0005e2000c101904 */
[----:B------:R-:W-:Y:S05]  /*03f0*/  BRA `(.L_x_3) ;  /* 0x00000004003c7947 */ /* 0x000fea0003800000 */
.L_x_2:
[----:B------:R-:W-:-:S04]  /*0400*/  FMUL R2, R8, -4 ;  /* 0xc080000008027820 */ /* 0x000fc80000400000 */
[----:B-----5:R-:W-:-:S04]  /*0410*/  FMUL R3, R3, R2 ;  /* 0x0000000203037220 */ /* 0x020fc80000400000 */
[----:B------:R-:W-:-:S05]  /*0420*/  FFMA R2, R0, R0, R3 ;  /* 0x0000000000027223 */ /* 0x000fca0000000003 */
[----:B------:R-:W-:-:S13]  /*0430*/  FSETP.GT.AND P1, PT, R2, RZ, PT ;  /* 0x000000ff0200720b */ /* 0x000fda0003f24000 */
[----:B------:R-:W-:Y:S05]  /*0440*/  @!P1 BRA `(.L_x_6) ;  /* 0x0000000000cc9947 */ /* 0x000fea0003800000 */
[----:B------:R-:W-:Y:S01]  /*0450*/  VIADD R9, R2, 0xf3000000 ;  /* 0xf300000002097836 */ /* 0x000fe20000000000 */
[----:B------:R0:W1:Y:S01]  /*0460*/  MUFU.RSQ R3, R2 ;  /* 0x0000000200037308 */ /* 0x0000620000001400 */
[----:B------:R-:W-:Y:S03]  /*0470*/  BSSY.RECONVERGENT B2, `(.L_x_7) ;  /* 0x000000a000027945 */ /* 0x000fe60003800200 */
[----:B------:R-:W-:-:S13]  /*0480*/  ISETP.GT.U32.AND P1, PT, R9, 0x727fffff, PT ;  /* 0x727fffff0900780c */ /* 0x000fda0003f24070 */
[----:B01----:R-:W-:Y:S05]  /*0490*/  @!P1 BRA `(.L_x_8) ;  /* 0x00000000000c9947 */ /* 0x003fea0003800000 */
[----:B------:R-:W-:-:S07]  /*04a0*/  MOV R13, 0x4c0 ;  /* 0x000004c0000d7802 */ /* 0x000fce0000000f00 */
[----:B----4-:R-:W-:Y:S05]  /*04b0*/  CALL.REL.NOINC `($__internal_0_$__cuda_sm20_sqrt_rn_f32_slowpath) ;  /* 0x0000000400287944 */ /* 0x010fea0003c00000 */
[----:B------:R-:W-:Y:S05]  /*04c0*/  BRA `(.L_x_9) ;  /* 0x0000000000107947 */ /* 0x000fea0003800000 */
.L_x_8:
[----:B------:R-:W-:Y:S01]  /*04d0*/  FMUL.FTZ R9, R2, R3 ;  /* 0x0000000302097220 */ /* 0x000fe20000410000 */
[----:B------:R-:W-:-:S03]  /*04e0*/  FMUL.FTZ R3, R3, 0.5 ;  /* 0x3f00000003037820 */ /* 0x000fc60000410000 */
[----:B------:R-:W-:-:S04]  /*04f0*/  FFMA R2, -R9, R9, R2 ;  /* 0x0000000909027223 */ /* 0x000fc80000000102 */
[----:B------:R-:W-:-:S07]  /*0500*/  FFMA R9, R2, R3, R9 ;  /* 0x0000000302097223 */ /* 0x000fce0000000009 */
.L_x_9:
[----:B----4-:R-:W-:Y:S05]  /*0510*/  BSYNC.RECONVERGENT B2 ;  /* 0x0000000000027941 */ /* 0x010fea0003800200 */
.L_x_7:
[----:B------:R-:W-:Y:S01]  /*0520*/  FADD R3, R8, R8 ;  /* 0x0000000808037221 */ /* 0x000fe20000000000 */
[----:B------:R-:W-:Y:S01]  /*0530*/  FADD R2, -R0, R9 ;  /* 0x0000000900027221 */ /* 0x000fe20000000100 */
[----:B------:R-:W-:Y:S02]  /*0540*/  BSSY.RECONVERGENT B2, `(.L_x_10) ;  /* 0x000000c000027945 */ /* 0x000fe40003800200 */
[----:B------:R-:W0:Y:S08]  /*0550*/  MUFU.RCP R8, R3 ;  /* 0x0000000300087308 */ /* 0x000e300000001000 */
[----:B------:R-:W1:Y:S01]  /*0560*/  FCHK P1, R2, R3 ;  /* 0x0000000302007302 */ /* 0x000e620000020000 */
[----:B0-----:R-:W-:-:S04]  /*0570*/  FFMA R11, -R3, R8, 1 ;  /* 0x3f800000030b7423 */ /* 0x001fc80000000108 */
[----:B------:R-:W-:-:S04]  /*0580*/  FFMA R11, R8, R11, R8 ;  /* 0x0000000b080b7223 */ /* 0x000fc80000000008 */
[----:B------:R-:W-:-:S04]  /*0590*/  FFMA R8, R2, R11, RZ ;  /* 0x0000000b02087223 */ /* 0x000fc800000000ff */
[----:B------:R-:W-:-:S04]  /*05a0*/  FFMA R10, -R3, R8, R2 ;  /* 0x00000008030a7223 */ /* 0x000fc80000000102 */
[----:B------:R-:W-:Y:S01]  /*05b0*/  FFMA R13, R11, R10, R8 ;  /* 0x0000000a0b0d7223 */ /* 0x000fe20000000008 */
[----:B-1----:R-:W-:Y:S06]  /*05c0*/  @!P1 BRA `(.L_x_11) ;  /* 0x00000000000c9947 */ /* 0x002fec0003800000 */
[----:B------:R-:W-:-:S07]  /*05d0*/  MOV R8, 0x5f0 ;  /* 0x000005f000087802 */ /* 0x000fce0000000f00 */
[----:B------:R-:W-:Y:S05]  /*05e0*/  CALL.REL.NOINC `($__internal_1_$__cuda_sm3x_div_rn_noftz_f32_slowpath) ;  /* 0x0000000400387944 */ /* 0x000fea0003c00000 */
[----:B------:R-:W-:-:S07]  /*05f0*/  IMAD.MOV.U32 R13, RZ, RZ, R2 ;  /* 0x000000ffff0d7224 */ /* 0x000fce00078e0002 */
.L_x_11:
[----:B------:R-:W-:Y:S05]  /*0600*/  BSYNC.RECONVERGENT B2 ;  /* 0x0000000000027941 */ /* 0x000fea0003800200 */
.L_x_10:
[----:B------:R-:W0:Y:S01]  /*0610*/  MUFU.RCP R2, R3 ;  /* 0x0000000300027308 */ /* 0x000e220000001000 */
[----:B------:R-:W-:Y:S01]  /*0620*/  IADD3 R10, P1, PT, R7, UR14, RZ ;  /* 0x0000000e070a7c10 */ /* 0x000fe2000ff3e0ff */
[----:B------:R-:W-:Y:S01]  /*0630*/  FADD R8, -R0, -R9 ;  /* 0x8000000900087221 */ /* 0x000fe20000000100 */
[----:B------:R-:W-:Y:S02]  /*0640*/  BSSY.RECONVERGENT B2, `(.L_x_12) ;  /* 0x000000e000027945 */ /* 0x000fe40003800200 */
[----:B------:R-:W-:-:S05]  /*0650*/  IADD3.X R11, PT, PT, R12, UR15, RZ, P1, !PT ;  /* 0x0000000f0c0b7c10 */ /* 0x000fca0008ffe4ff */
[----:B------:R1:W-:Y:S03]  /*0660*/  STG.E desc[UR4][R10.64], R13 ;  /* 0x0000000d0a007986 */ /* 0x0003e6000c101904 */
[----:B------:R-:W2:Y:S01]  /*0670*/  FCHK P1, R8, R3 ;  /* 0x0000000308007302 */ /* 0x000ea20000020000 */
[----:B0-----:R-:W-:-:S04]  /*0680*/  FFMA R15, -R3, R2, 1 ;  /* 0x3f800000030f7423 */ /* 0x001fc80000000102 */
[----:B------:R-:W-:-:S04]  /*0690*/  FFMA R0, R2, R15, R2 ;  /* 0x0000000f02007223 */ /* 0x000fc80000000002 */
[----:B------:R-:W-:-:S04]  /*06a0*/  FFMA R2, R0, R8, RZ ;  /* 0x0000000800027223 */ /* 0x000fc800000000ff */
[----:B------:R-:W-:-:S04]  /*06b0*/  FFMA R9, -R3, R2, R8 ;  /* 0x0000000203097223 */ /* 0x000fc80000000108 */
[----:B------:R-:W-:Y:S01]  /*06c0*/  FFMA R15, R0, R9, R2 ;  /* 0x00000009000f7223 */ /* 0x000fe20000000002 */
[----:B-12---:R-:W-:Y:S06]  /*06d0*/  @!P1 BRA `(.L_x_13) ;  /* 0x0000000000109947 */ /* 0x006fec0003800000 */
[----:B------:R-:W-:Y:S01]  /*06e0*/  IMAD.MOV.U32 R2, RZ, RZ, R8 ;  /* 0x000000ffff027224 */ /* 0x000fe200078e0008 */
[----:B------:R-:W-:-:S07]  /*06f0*/  MOV R8, 0x710 ;  /* 0x0000071000087802 */ /* 0x000fce0000000f00 */
[----:B------:R-:W-:Y:S05]  /*0700*/  CALL.REL.NOINC `($__internal_1_$__cuda_sm3x_div_rn_noftz_f32_slowpath) ;  /* 0x0000000000f07944 */ /* 0x000fea0003c00000 */
[----:B------:R-:W-:-:S07]  /*0710*/  IMAD.MOV.U32 R15, RZ, RZ, R2 ;  /* 0x000000ffff0f7224 */ /* 0x000fce00078e0002 */
.L_x_13:
[----:B------:R-:W-:Y:S05]  /*0720*/  BSYNC.RECONVERGENT B2 ;  /* 0x0000000000027941 */ /* 0x000fea0003800200 */
.L_x_12:
[----:B------:R-:W-:Y:S01]  /*0730*/  IADD3 R2, P1, PT, R7, UR16, RZ ;  /* 0x0000001007027c10 */ /* 0x000fe2000ff3e0ff */
[----:B------:R-:W-:-:S03]  /*0740*/  HFMA2 R9, -RZ, RZ, 0, 0 ;  /* 0x00000000ff097431 */ /* 0x000fc600000001ff */
[----:B------:R-:W-:-:S05]  /*0750*/  IADD3.X R3, PT, PT, R12, UR17, RZ, P1, !PT ;  /* 0x000000110c037c10 */ /* 0x000fca0008ffe4ff */
[----:B------:R0:W-:Y:S01]  /*0760*/  STG.E desc[UR4][R2.64], R15 ;  /* 0x0000000f02007986 */ /* 0x0001e2000c101904 */
[----:B------:R-:W-:Y:S05]  /*0770*/  BRA `(.L_x_3) ;  /* 0x00000000005c7947 */ /* 0x000fea0003800000 */
.L_x_6:
[----:B------:R-:W-:Y:S01]  /*0780*/  FSETP.GEU.AND P1, PT, R2, RZ, PT ;  /* 0x000000ff0200720b */ /* 0x000fe20003f2e000 */
[----:B------:R-:W-:-:S12]  /*0790*/  IMAD.MOV.U32 R9, RZ, RZ, 0x2 ;  /* 0x00000002ff097424 */ /* 0x000fd800078e00ff */
[----:B------:R-:W-:Y:S05]  /*07a0*/  @!P1 BRA `(.L_x_3) ;  /* 0x0000000000509947 */ /* 0x000fea0003800000 */
[----:B------:R-:W-:Y:S01]  /*07b0*/  FADD R9, R8, R8 ;  /* 0x0000000808097221 */ /* 0x000fe20000000000 */
[----:B------:R-:W-:Y:S03]  /*07c0*/  BSSY.RECONVERGENT B2, `(.L_x_14) ;  /* 0x000000e000027945 */ /* 0x000fe60003800200 */
[----:B------:R-:W0:Y:S08]  /*07d0*/  MUFU.RCP R2, R9 ;  /* 0x0000000900027308 */ /* 0x000e300000001000 */
        /* <DEDUP_REMOVED lines=11> */
[----:B------:R-:W-:-:S07]  /*0890*/  IMAD.MOV.U32 R11, RZ, RZ, R2 ;  /* 0x000000ffff0b7224 */ /* 0x000fce00078e0002 */
.L_x_15:
[----:B----4-:R-:W-:Y:S05]  /*08a0*/  BSYNC.RECONVERGENT B2 ;  /* 0x0000000000027941 */ /* 0x010fea0003800200 */
.L_x_14:
[----:B------:R-:W-:Y:S01]  /*08b0*/  IADD3 R2, P1, PT, R7, UR14, RZ ;  /* 0x0000000e07027c10 */ /* 0x000fe2000ff3e0ff */
[----:B------:R-:W-:-:S03]  /*08c0*/  IMAD.MOV.U32 R9, RZ, RZ, 0x1 ;  /* 0x00000001ff097424 */ /* 0x000fc600078e00ff */
[----:B------:R-:W-:-:S05]  /*08d0*/  IADD3.X R3, PT, PT, R12, UR15, RZ, P1, !PT ;  /* 0x0000000f0c037c10 */ /* 0x000fca0008ffe4ff */
[----:B------:R1:W-:Y:S04]  /*08e0*/  STG.E desc[UR4][R2.64], R11 ;  /* 0x0000000b02007986 */ /* 0x0003e8000c101904 */
.L_x_3:
[----:B----4-:R-:W-:Y:S05]  /*08f0*/  BSYNC.RECONVERGENT B0 ;  /* 0x0000000000007941 */ /* 0x010fea0003800200 */
.L_x_1:
[----:B012---:R-:W-:-:S04]  /*0900*/  IADD3 R2, P1, PT, R7, UR18, RZ ;  /* 0x0000001207027c10 */ /* 0x007fc8000ff3e0ff */
[----:B------:R-:W-:-:S05]  /*0910*/  IADD3.X R3, PT, PT, R12, UR19, RZ, P1, !PT ;  /* 0x000000130c037c10 */ /* 0x000fca0008ffe4ff */
[----:B------:R0:W-:Y:S01]  /*0920*/  STG.E desc[UR4][R2.64], R9 ;  /* 0x0000000902007986 */ /* 0x0001e2000c101904 */
[----:B------:R-:W-:Y:S05]  /*0930*/  @!P0 BRA `(.L_x_16) ;  /* 0xfffffff800048947 */ /* 0x000fea000383ffff */
[----:B------:R-:W-:Y:S05]  /*0940*/  BSYNC.RECONVERGENT B1 ;  /* 0x0000000000017941 */ /* 0x000fea0003800200 */
.L_x_0:
[----:B------:R-:W-:Y:S05]  /*0950*/  EXIT ;  /* 0x000000000000794d */ /* 0x000fea0003800000 */
        .weak           $__internal_0_$__cuda_sm20_sqrt_rn_f32_slowpath
        .type           $__internal_0_$__cuda_sm20_sqrt_rn_f32_slowpath,@function
        .size           $__internal_0_$__cuda_sm20_sqrt_rn_f32_slowpath,($__internal_1_$__cuda_sm3x_div_rn_noftz_f32_slowpath - $__internal_0_$__cuda_sm20_sqrt_rn_f32_slowpath)
$__internal_0_$__cuda_sm20_sqrt_rn_f32_slowpath:
[----:B------:R-:W-:-:S13]  /*0960*/  LOP3.LUT P1, RZ, R2, 0x7fffffff, RZ, 0xc0, !PT ;  /* 0x7fffffff02ff7812 */ /* 0x000fda000782c0ff */
[----:B------:R-:W-:Y:S01]  /*0970*/  @!P1 MOV R3, R2 ;  /* 0x0000000200039202 */ /* 0x000fe20000000f00 */
[----:B------:R-:W-:Y:S06]  /*0980*/  @!P1 BRA `(.L_x_17) ;  /* 0x0000000000409947 */ /* 0x000fec0003800000 */
[----:B------:R-:W-:-:S13]  /*0990*/  FSETP.GEU.FTZ.AND P1, PT, R2, RZ, PT ;  /* 0x000000ff0200720b */ /* 0x000fda0003f3e000 */
[----:B------:R-:W-:Y:S01]  /*09a0*/  @!P1 IMAD.MOV.U32 R3, RZ, RZ, 0x7fffffff ;  /* 0x7fffffffff039424 */ /* 0x000fe200078e00ff */
[----:B------:R-:W-:Y:S06]  /*09b0*/  @!P1 BRA `(.L_x_17) ;  /* 0x0000000000349947 */ /* 0x000fec0003800000 */
[----:B------:R-:W-:-:S13]  /*09c0*/  FSETP.GTU.FTZ.AND P1, PT, |R2|, +INF , PT ;  /* 0x7f8000000200780b */ /* 0x000fda0003f3c200 */
[----:B------:R-:W-:Y:S01]  /*09d0*/  @P1 FADD.FTZ R3, R2, 1 ;  /* 0x3f80000002031421 */ /* 0x000fe20000010000 */
[----:B------:R-:W-:Y:S06]  /*09e0*/  @P1 BRA `(.L_x_17) ;  /* 0x0000000000281947 */ /* 0x000fec0003800000 */
[----:B------:R-:W-:-:S13]  /*09f0*/  FSETP.NEU.FTZ.AND P1, PT, |R2|, +INF , PT ;  /* 0x7f8000000200780b */ /* 0x000fda0003f3d200 */
[----:B------:R-:W-:-:S04]  /*0a00*/  @P1 FFMA R9, R2, 1.84467440737095516160e+19, RZ ;  /* 0x5f80000002091823 */ /* 0x000fc800000000ff */
[----:B------:R-:W0:Y:S02]  /*0a10*/  @P1 MUFU.RSQ R10, R9 ;  /* 0x00000009000a1308 */ /* 0x000e240000001400 */
[----:B0-----:R-:W-:Y:S01]  /*0a20*/  @P1 FMUL.FTZ R14, R9, R10 ;  /* 0x0000000a090e1220 */ /* 0x001fe20000410000 */
[----:B------:R-:W-:-:S03]  /*0a30*/  @P1 FMUL.FTZ R10, R10, 0.5 ;  /* 0x3f0000000a0a1820 */ /* 0x000fc60000410000 */
[----:B------:R-:W-:-:S04]  /*0a40*/  @P1 FADD.FTZ R3, -R14, -RZ ;  /* 0x800000ff0e031221 */ /* 0x000fc80000010100 */
[----:B------:R-:W-:Y:S01]  /*0a50*/  @P1 FFMA R11, R14, R3, R9 ;  /* 0x000000030e0b1223 */ /* 0x000fe20000000009 */
[----:B------:R-:W-:-:S03]  /*0a60*/  @!P1 IMAD.MOV.U32 R3, RZ, RZ, R2 ;  /* 0x000000ffff039224 */ /* 0x000fc600078e0002 */
[----:B------:R-:W-:-:S04]  /*0a70*/  @P1 FFMA R10, R11, R10, R14 ;  /* 0x0000000a0b0a1223 */ /* 0x000fc8000000000e */
[----:B------:R-:W-:-:S07]  /*0a80*/  @P1 FMUL.FTZ R3, R10, 2.3283064365386962891e-10 ;  /* 0x2f8000000a031820 */ /* 0x000fce0000410000 */
.L_x_17:
[----:B------:R-:W-:Y:S02]  /*0a90*/  IMAD.MOV.U32 R9, RZ, RZ, R3 ;  /* 0x000000ffff097224 */ /* 0x000fe400078e0003 */
[----:B------:R-:W-:Y:S02]  /*0aa0*/  HFMA2 R3, -RZ, RZ, 0, 0 ;  /* 0x00000000ff037431 */ /* 0x000fe400000001ff */
[----:B------:R-:W-:-:S04]  /*0ab0*/  IMAD.MOV.U32 R2, RZ, RZ, R13 ;  /* 0x000000ffff027224 */ /* 0x000fc800078e000d */
[----:B------:R-:W-:Y:S05]  /*0ac0*/  RET.REL.NODEC R2 `(_Z21solve_quadratic_batchPKfS0_S0_PfS1_Pii) ;  /* 0xfffffff4024c7950 */ /* 0x000fea0003c3ffff */
        .weak           $__internal_1_$__cuda_sm3x_div_rn_noftz_f32_slowpath
        .type           $__internal_1_$__cuda_sm3x_div_rn_noftz_f32_slowpath,@function
        .size           $__internal_1_$__cuda_sm3x_div_rn_noftz_f32_slowpath,(.L_x_31 - $__internal_1_$__cuda_sm3x_div_rn_noftz_f32_slowpath)
$__internal_1_$__cuda_sm3x_div_rn_noftz_f32_slowpath:
[--C-:B------:R-:W-:Y:S01]  /*0ad0*/  SHF.R.U32.HI R11, RZ, 0x17, R3.reuse ;  /* 0x00000017ff0b7819 */ /* 0x100fe20000011603 */
[----:B------:R-:W-:Y:S01]  /*0ae0*/  BSSY.RECONVERGENT B3, `(.L_x_18) ;  /* 0x0000063000037945 */ /* 0x000fe20003800200 */
[----:B------:R-:W-:Y:S01]  /*0af0*/  SHF.R.U32.HI R10, RZ, 0x17, R2 ;  /* 0x00000017ff0a7819 */ /* 0x000fe20000011602 */
[----:B------:R-:W-:Y:S01]  /*0b00*/  IMAD.MOV.U32 R13, RZ, RZ, R3 ;  /* 0x000000ffff0d7224 */ /* 0x000fe200078e0003 */
[----:B------:R-:W-:Y:S02]  /*0b10*/  LOP3.LUT R11, R11, 0xff, RZ, 0xc0, !PT ;  /* 0x000000ff0b0b7812 */ /* 0x000fe400078ec0ff */
[----:B------:R-:W-:-:S03]  /*0b20*/  LOP3.LUT R16, R10, 0xff, RZ, 0xc0, !PT ;  /* 0x000000ff0a107812 */ /* 0x000fc600078ec0ff */
[----:B------:R-:W-:Y:S02]  /*0b30*/  VIADD R15, R11, 0xffffffff ;  /* 0xffffffff0b0f7836 */ /* 0x000fe40000000000 */
[----:B------:R-:W-:-:S03]  /*0b40*/  VIADD R14, R16, 0xffffffff ;  /* 0xffffffff100e7836 */ /* 0x000fc60000000000 */
[----:B------:R-:W-:-:S04]  /*0b50*/  ISETP.GT.U32.AND P1, PT, R15, 0xfd, PT ;  /* 0x000000fd0f00780c */ /* 0x000fc80003f24070 */
[----:B------:R-:W-:-:S13]  /*0b60*/  ISETP.GT.U32.OR P1, PT, R14, 0xfd, P1 ;  /* 0x000000fd0e00780c */ /* 0x000fda0000f24470 */
[----:B------:R-:W-:Y:S01]  /*0b70*/  @!P1 IMAD.MOV.U32 R10, RZ, RZ, RZ ;  /* 0x000000ffff0a9224 */ /* 0x000fe200078e00ff */
[----:B------:R-:W-:Y:S06]  /*0b80*/  @!P1 BRA `(.L_x_19) ;  /* 0x00000000005c9947 */ /* 0x000fec0003800000 */
[----:B------:R-:W-:Y:S02]  /*0b90*/  FSETP.GTU.FTZ.AND P1, PT, |R2|, +INF , PT ;  /* 0x7f8000000200780b */ /* 0x000fe40003f3c200 */
[----:B------:R-:W-:-:S04]  /*0ba0*/  FSETP.GTU.FTZ.AND P2, PT, |R3|, +INF , PT ;  /* 0x7f8000000300780b */ /* 0x000fc80003f5c200 */
[----:B------:R-:W-:-:S13]  /*0bb0*/  PLOP3.LUT P1, PT, P1, P2, PT, 0xf8, 0x8f ;  /* 0x00000000008f781c */ /* 0x000fda0000f25f70 */
[----:B------:R-:W-:Y:S05]  /*0bc0*/  @P1 BRA `(.L_x_20) ;  /* 0x00000004004c1947 */ /* 0x000fea0003800000 */
[----:B------:R-:W-:-:S13]  /*0bd0*/  LOP3.LUT P1, RZ, R13, 0x7fffffff, R2, 0xc8, !PT ;  /* 0x7fffffff0dff7812 */ /* 0x000fda000782c802 */
[----:B------:R-:W-:Y:S05]  /*0be0*/  @!P1 BRA `(.L_x_21) ;  /* 0x00000004003c9947 */ /* 0x000fea0003800000 */
[C---:B------:R-:W-:Y:S02]  /*0bf0*/  FSETP.NEU.FTZ.AND P3, PT, |R2|.reuse, +INF , PT ;  /* 0x7f8000000200780b */ /* 0x040fe40003f7d200 */
[----:B------:R-:W-:Y:S02]  /*0c00*/  FSETP.NEU.FTZ.AND P2, PT, |R3|, +INF , PT ;  /* 0x7f8000000300780b */ /* 0x000fe40003f5d200 */
[----:B------:R-:W-:-:S11]  /*0c10*/  FSETP.NEU.FTZ.AND P1, PT, |R2|, +INF , PT ;  /* 0x7f8000000200780b */ /* 0x000fd60003f3d200 */
[----:B------:R-:W-:Y:S05]  /*0c20*/  @!P2 BRA !P3, `(.L_x_21) ;  /* 0x00000004002ca947 */ /* 0x000fea0005800000 */
[----:B------:R-:W-:-:S04]  /*0c30*/  LOP3.LUT P3, RZ, R2, 0x7fffffff, RZ, 0xc0, !PT ;  /* 0x7fffffff02ff7812 */ /* 0x000fc8000786c0ff */
[----:B------:R-:W-:-:S13]  /*0c40*/  PLOP3.LUT P2, PT, P2, P3, PT, 0x2f, 0xf2 ;  /* 0x0000000000f2781c */ /* 0x000fda0001746577 */
[----:B------:R-:W-:Y:S05]  /*0c50*/  @P2 BRA `(.L_x_22) ;  /* 0x0000000400182947 */ /* 0x000fea0003800000 */
[----:B------:R-:W-:-:S04]  /*0c60*/  LOP3.LUT P2, RZ, R13, 0x7fffffff, RZ, 0xc0, !PT ;  /* 0x7fffffff0dff7812 */ /* 0x000fc8000784c0ff */
[----:B------:R-:W-:-:S13]  /*0c70*/  PLOP3.LUT P1, PT, P1, P2, PT, 0x2f, 0xf2 ;  /* 0x0000000000f2781c */ /* 0x000fda0000f24577 */
[----:B------:R-:W-:Y:S05]  /*0c80*/  @P1 BRA `(.L_x_23) ;  /* 0x0000000400001947 */ /* 0x000fea0003800000 */
[----:B------:R-:W-:Y:S02]  /*0c90*/  ISETP.GE.AND P1, PT, R14, RZ, PT ;  /* 0x000000ff0e00720c */ /* 0x000fe40003f26270 */
[----:B------:R-:W-:-:S11]  /*0ca0*/  ISETP.GE.AND P2, PT, R15, RZ, PT ;  /* 0x000000ff0f00720c */ /* 0x000fd60003f46270 */
[----:B------:R-:W-:Y:S01]  /*0cb0*/  @P1 MOV R10, RZ ;  /* 0x000000ff000a1202 */ /* 0x000fe20000000f00 */
[----:B------:R-:W-:Y:S02]  /*0cc0*/  @!P1 IMAD.MOV.U32 R10, RZ, RZ, -0x40 ;  /* 0xffffffc0ff0a9424 */ /* 0x000fe400078e00ff */
[----:B------:R-:W-:Y:S01]  /*0cd0*/  @!P1 FFMA R2, R2, 1.84467440737095516160e+19, RZ ;  /* 0x5f80000002029823 */ /* 0x000fe200000000ff */
[----:B------:R-:W-:Y:S01]  /*0ce0*/  @!P2 FFMA R13, R3, 1.84467440737095516160e+19, RZ ;  /* 0x5f800000030da823 */ /* 0x000fe200000000ff */
[----:B------:R-:W-:-:S07]  /*0cf0*/  @!P2 VIADD R10, R10, 0x40 ;  /* 0x000000400a0aa836 */ /* 0x000fce0000000000 */
.L_x_19:
[----:B------:R-:W-:Y:S01]  /*0d00*/  LEA R14, R11, 0xc0800000, 0x17 ;  /* 0xc08000000b0e7811 */ /* 0x000fe200078eb8ff */
[----:B------:R-:W-:Y:S04]  /*0d10*/  BSSY.RECONVERGENT B4, `(.L_x_24) ;  /* 0x0000036000047945 */ /* 0x000fe80003800200 */
[----:B------:R-:W-:Y:S02]  /*0d20*/  IMAD.IADD R14, R13, 0x1, -R14 ;  /* 0x000000010d0e7824 */ /* 0x000fe400078e0a0e */
[----:B------:R-:W-:Y:S02]  /*0d30*/  VIADD R13, R16, 0xffffff81 ;  /* 0xffffff81100d7836 */ /* 0x000fe40000000000 */
[----:B------:R-:W0:Y:S01]  /*0d40*/  MUFU.RCP R15, R14 ;  /* 0x0000000e000f7308 */ /* 0x000e220000001000 */
[----:B------:R-:W-:Y:S01]  /*0d50*/  FADD.FTZ R17, -R14, -RZ ;  /* 0x800000ff0e117221 */ /* 0x000fe20000010100 */
[C---:B------:R-:W-:Y:S01]  /*0d60*/  IMAD R2, R13.reuse, -0x800000, R2 ;  /* 0xff8000000d027824 */ /* 0x040fe200078e0202 */
[----:B------:R-:W-:-:S04]  /*0d70*/  IADD3 R13, PT, PT, R13, 0x7f, -R11 ;  /* 0x0000007f0d0d7810 */ /* 0x000fc80007ffe80b */
[----:B------:R-:W-:Y:S01]  /*0d80*/  IADD3 R13, PT, PT, R13, R10, RZ ;  /* 0x0000000a0d0d7210 */ /* 0x000fe20007ffe0ff */
[----:B0-----:R-:W-:-:S04]  /*0d90*/  FFMA R16, R15, R17, 1 ;  /* 0x3f8000000f107423 */ /* 0x001fc80000000011 */
[----:B------:R-:W-:-:S04]  /*0da0*/  FFMA R18, R15, R16, R15 ;  /* 0x000000100f127223 */ /* 0x000fc8000000000f */
[----:B------:R-:W-:-:S04]  /*0db0*/  FFMA R15, R2, R18, RZ ;  /* 0x00000012020f7223 */ /* 0x000fc800000000ff */
[----:B------:R-:W-:-:S04]  /*0dc0*/  FFMA R16, R17, R15, R2 ;  /* 0x0000000f11107223 */ /* 0x000fc80000000002 */
[----:B------:R-:W-:-:S04]  /*0dd0*/  FFMA R15, R18, R16, R15 ;  /* 0x00000010120f7223 */ /* 0x000fc8000000000f */
[----:B------:R-:W-:-:S04]  /*0de0*/  FFMA R16, R17, R15, R2 ;  /* 0x0000000f11107223 */ /* 0x000fc80000000002 */
[----:B------:R-:W-:-:S05]  /*0df0*/  FFMA R2, R18, R16, R15 ;  /* 0x0000001012027223 */ /* 0x000fca000000000f */
[----:B------:R-:W-:-:S04]  /*0e00*/  SHF.R.U32.HI R11, RZ, 0x17, R2 ;  /* 0x00000017ff0b7819 */ /* 0x000fc80000011602 */
[----:B------:R-:W-:-:S05]  /*0e10*/  LOP3.LUT R11, R11, 0xff, RZ, 0xc0, !PT ;  /* 0x000000ff0b0b7812 */ /* 0x000fca00078ec0ff */
[----:B------:R-:W-:-:S04]  /*0e20*/  IMAD.IADD R17, R11, 0x1, R13 ;  /* 0x000000010b117824 */ /* 0x000fc800078e020d */
[----:B------:R-:W-:-:S05]  /*0e30*/  VIADD R10, R17, 0xffffffff ;  /* 0xffffffff110a7836 */ /* 0x000fca0000000000 */
[----:B------:R-:W-:-:S13]  /*0e40*/  ISETP.GE.U32.AND P1, PT, R10, 0xfe, PT ;  /* 0x000000fe0a00780c */ /* 0x000fda0003f26070 */
[----:B------:R-:W-:Y:S05]  /*0e50*/  @!P1 BRA `(.L_x_25) ;  /* 0x0000000000809947 */ /* 0x000fea0003800000 */
[----:B------:R-:W-:-:S13]  /*0e60*/  ISETP.GT.AND P1, PT, R17, 0xfe, PT ;  /* 0x000000fe1100780c */ /* 0x000fda0003f24270 */
[----:B------:R-:W-:Y:S05]  /*0e70*/  @P1 BRA `(.L_x_26) ;  /* 0x00000000006c1947 */ /* 0x000fea0003800000 */
[----:B------:R-:W-:-:S13]  /*0e80*/  ISETP.GE.AND P1, PT, R17, 0x1, PT ;  /* 0x000000011100780c */ /* 0x000fda0003f26270 */
[----:B------:R-:W-:Y:S05]  /*0e90*/  @P1 BRA `(.L_x_27) ;  /* 0x0000000000741947 */ /* 0x000fea0003800000 */
[----:B------:R-:W-:Y:S02]  /*0ea0*/  ISETP.GE.AND P1, PT, R17, -0x18, PT ;  /* 0xffffffe81100780c */ /* 0x000fe40003f26270 */
[----:B------:R-:W-:-:S11]  /*0eb0*/  LOP3.LUT R2, R2, 0x80000000, RZ, 0xc0, !PT ;  /* 0x8000000002027812 */ /* 0x000fd600078ec0ff */
[----:B------:R-:W-:Y:S05]  /*0ec0*/  @!P1 BRA `(.L_x_27) ;  /* 0x0000000000689947 */ /* 0x000fea0003800000 */
[CCC-:B------:R-:W-:Y:S01]  /*0ed0*/  FFMA.RZ R10, R18.reuse, R16.reuse, R15.reuse ;  /* 0x00000010120a7223 */ /* 0x1c0fe2000000c00f */
[C---:B------:R-:W-:Y:S02]  /*0ee0*/  VIADD R14, R17.reuse, 0x20 ;  /* 0x00000020110e7836 */ /* 0x040fe40000000000 */
[-CC-:B------:R-:W-:Y:S01]  /*0ef0*/  FFMA.RM R11, R18, R16.reuse, R15.reuse ;  /* 0x00000010120b7223 */ /* 0x180fe2000000400f */
[C---:B------:R-:W-:Y:S02]  /*0f00*/  ISETP.NE.AND P3, PT, R17.reuse, RZ, PT ;  /* 0x000000ff1100720c */ /* 0x040fe40003f65270 */
[----:B------:R-:W-:Y:S01]  /*0f10*/  LOP3.LUT R13, R10, 0x7fffff, RZ, 0xc0, !PT ;  /* 0x007fffff0a0d7812 */ /* 0x000fe200078ec0ff */
[----:B------:R-:W-:Y:S01]  /*0f20*/  FFMA.RP R10, R18, R16, R15 ;  /* 0x00000010120a7223 */ /* 0x000fe2000000800f */
[----:B------:R-:W-:Y:S01]  /*0f30*/  IMAD.MOV R15, RZ, RZ, -R17 ;  /* 0x000000ffff0f7224 */ /* 0x000fe200078e0a11 */
[----:B------:R-:W-:Y:S02]  /*0f40*/  ISETP.NE.AND P2, PT, R17, RZ, PT ;  /* 0x000000ff1100720c */ /* 0x000fe40003f45270 */
[----:B------:R-:W-:-:S02]  /*0f50*/  LOP3.LUT R13, R13, 0x800000, RZ, 0xfc, !PT ;  /* 0x008000000d0d7812 */ /* 0x000fc400078efcff */
[----:B------:R-:W-:Y:S02]  /*0f60*/  FSETP.NEU.FTZ.AND P1, PT, R10, R11, PT ;  /* 0x0000000b0a00720b */ /* 0x000fe40003f3d000 */
[----:B------:R-:W-:Y:S02]  /*0f70*/  SHF.L.U32 R14, R13, R14, RZ ;  /* 0x0000000e0d0e7219 */ /* 0x000fe400000006ff */
[----:B------:R-:W-:Y:S02]  /*0f80*/  SEL R10, R15, RZ, P3 ;  /* 0x000000ff0f0a7207 */ /* 0x000fe40001800000 */
[----:B------:R-:W-:Y:S02]  /*0f90*/  ISETP.NE.AND P2, PT, R14, RZ, P2 ;  /* 0x000000ff0e00720c */ /* 0x000fe40001745270 */
[----:B------:R-:W-:Y:S02]  /*0fa0*/  SHF.R.U32.HI R10, RZ, R10, R13 ;  /* 0x0000000aff0a7219 */ /* 0x000fe4000001160d */
[----:B------:R-:W-:-:S02]  /*0fb0*/  PLOP3.LUT P1, PT, P1, P2, PT, 0xf8, 0x8f ;  /* 0x00000000008f781c */ /* 0x000fc40000f25f70 */
[----:B------:R-:W-:Y:S02]  /*0fc0*/  SHF.R.U32.HI R14, RZ, 0x1, R10 ;  /* 0x00000001ff0e7819 */ /* 0x000fe4000001160a */
[----:B------:R-:W-:-:S04]  /*0fd0*/  SEL R11, RZ, 0x1, !P1 ;  /* 0x00000001ff0b7807 */ /* 0x000fc80004800000 */
[----:B------:R-:W-:-:S04]  /*0fe0*/  LOP3.LUT R11, R11, 0x1, R14, 0xf8, !PT ;  /* 0x000000010b0b7812 */ /* 0x000fc800078ef80e */
[----:B------:R-:W-:-:S04]  /*0ff0*/  LOP3.LUT R11, R11, R10, RZ, 0xc0, !PT ;  /* 0x0000000a0b0b7212 */ /* 0x000fc800078ec0ff */
[----:B------:R-:W-:-:S04]  /*1000*/  IADD3 R11, PT, PT, R14, R11, RZ ;  /* 0x0000000b0e0b7210 */ /* 0x000fc80007ffe0ff */
[----:B------:R-:W-:Y:S01]  /*1010*/  LOP3.LUT R2, R11, R2, RZ, 0xfc, !PT ;  /* 0x000000020b027212 */ /* 0x000fe200078efcff */
[----:B------:R-:W-:Y:S06]  /*1020*/  BRA `(.L_x_27) ;  /* 0x0000000000107947 */ /* 0x000fec0003800000 */
.L_x_26:
[----:B------:R-:W-:-:S04]  /*1030*/  LOP3.LUT R2, R2, 0x80000000, RZ, 0xc0, !PT ;  /* 0x8000000002027812 */ /* 0x000fc800078ec0ff */
[----:B------:R-:W-:Y:S01]  /*1040*/  LOP3.LUT R2, R2, 0x7f800000, RZ, 0xfc, !PT ;  /* 0x7f80000002027812 */ /* 0x000fe200078efcff */
[----:B------:R-:W-:Y:S06]  /*1050*/  BRA `(.L_x_27) ;  /* 0x0000000000047947 */ /* 0x000fec0003800000 */
.L_x_25:
[----:B------:R-:W-:-:S07]  /*1060*/  IMAD R2, R13, 0x800000, R2 ;  /* 0x008000000d027824 */ /* 0x000fce00078e0202 */
.L_x_27:
[----:B------:R-:W-:Y:S05]  /*1070*/  BSYNC.RECONVERGENT B4 ;  /* 0x0000000000047941 */ /* 0x000fea0003800200 */
.L_x_24:
[----:B------:R-:W-:Y:S05]  /*1080*/  BRA `(.L_x_28) ;  /* 0x0000000000207947 */ /* 0x000fea0003800000 */
.L_x_23:
[----:B------:R-:W-:-:S04]  /*1090*/  LOP3.LUT R2, R13, 0x80000000, R2, 0x48, !PT ;  /* 0x800000000d027812 */ /* 0x000fc800078e4802 */
[----:B------:R-:W-:Y:S01]  /*10a0*/  LOP3.LUT R2, R2, 0x7f800000, RZ, 0xfc, !PT ;  /* 0x7f80000002027812 */ /* 0x000fe200078efcff */
[----:B------:R-:W-:Y:S06]  /*10b0*/  BRA `(.L_x_28) ;  /* 0x0000000000147947 */ /* 0x000fec0003800000 */
.L_x_22:
[----:B------:R-:W-:Y:S01]  /*10c0*/  LOP3.LUT R2, R13, 0x80000000, R2, 0x48, !PT ;  /* 0x800000000d027812 */ /* 0x000fe200078e4802 */
[----:B------:R-:W-:Y:S06]  /*10d0*/  BRA `(.L_x_28) ;  /* 0x00000000000c7947 */ /* 0x000fec0003800000 */
.L_x_21:
[----:B------:R-:W0:Y:S01]  /*10e0*/  MUFU.RSQ R2, -QNAN ;  /* 0xffc0000000027908 */ /* 0x000e220000001400 */
[----:B------:R-:W-:Y:S05]  /*10f0*/  BRA `(.L_x_28) ;  /* 0x0000000000047947 */ /* 0x000fea0003800000 */
.L_x_20:
[----:B------:R-:W-:-:S07]  /*1100*/  FADD.FTZ R2, R2, R3 ;  /* 0x0000000302027221 */ /* 0x000fce0000010000 */
.L_x_28:
[----:B------:R-:W-:Y:S05]  /*1110*/  BSYNC.RECONVERGENT B3 ;  /* 0x0000000000037941 */ /* 0x000fea0003800200 */
.L_x_18:
[----:B------:R-:W-:Y:S02]  /*1120*/  IMAD.MOV.U32 R10, RZ, RZ, R8 ;  /* 0x000000ffff0a7224 */ /* 0x000fe400078e0008 */
[----:B------:R-:W-:-:S04]  /*1130*/  IMAD.MOV.U32 R11, RZ, RZ, 0x0 ;  /* 0x00000000ff0b7424 */ /* 0x000fc800078e00ff */
[----:B0-----:R-:W-:Y:S05]  /*1140*/  RET.REL.NODEC R10 `(_Z21solve_quadratic_batchPKfS0_S0_PfS1_Pii) ;  /* 0xffffffec0aac7950 */ /* 0x001fea0003c3ffff */
.L_x_29:
[----:B------:R-:W-:-:S00]  /*1150*/  BRA `(.L_x_29) ;  /* 0xfffffffc00fc7947 */ /* 0x000fc0000383ffff */
[----:B------:R-:W-:-:S00]  /*1160*/  NOP ;  /* 0x0000000000007918 */ /* 0x000fc00000000000 */
        /* <DEDUP_REMOVED lines=9> */
.L_x_31:


//--------------------- .nv.shared.reserved.0     --------------------------
	.section	.nv.shared.reserved.0,"aw",@nobits
	.weak		__nv_reservedSMEM_offset_0_alias
	.size		__nv_reservedSMEM_offset_0_alias, 0, 64
	.other		__nv_reservedSMEM_offset_0_alias,@"STO_CUDA_RESERVED_SHARED STV_DEFAULT"
__nv_reservedSMEM_offset_0_alias:
	.zero		0
	.zero		64


//--------------------- .nv.constant0._Z21solve_quadratic_batchPKfS0_S0_PfS1_Pii --------------------------
	.section	.nv.constant0._Z21solve_quadratic_batchPKfS0_S0_PfS1_Pii,"a",@progbits
	.sectionflags	@""
	.align	4
.nv.constant0._Z21solve_quadratic_batchPKfS0_S0_PfS1_Pii:
	.zero		948


//--------------------- SYMBOLS --------------------------

	.type		.nv.reservedSmem.offset0,@object
	.size		.nv.reservedSmem.offset0,0x4
